	.headerflags	@"EF_CUDA_TEXMODE_UNIFIED EF_CUDA_64BIT_ADDRESS EF_CUDA_ACCELERATORS EF_CUDA_SM90 EF_CUDA_VIRTUAL_SM(EF_CUDA_SM90)"
	.elftype	@"ET_EXEC"


//--------------------- .nv.info                  --------------------------
	.section	.nv.info,"",@"SHT_CUDA_INFO"
	.align	4


	//----- nvinfo : EIATTR_REGCOUNT
	.align		4
        /*0000*/ 	.byte	0x04, 0x2f
        /*0002*/ 	.short	(.L_1 - .L_0)
	.align		4
.L_0:
        /*0004*/ 	.word	index@(triton_poi_fused_relu_27)
        /*0008*/ 	.word	0x00000008


	//----- nvinfo : EIATTR_MIN_STACK_SIZE
	.align		4
.L_1:
        /*000c*/ 	.byte	0x04, 0x12
        /*000e*/ 	.short	(.L_3 - .L_2)
	.align		4
.L_2:
        /*0010*/ 	.word	index@(triton_poi_fused_relu_27)
        /*0014*/ 	.word	0x00000000


	//----- nvinfo : EIATTR_FRAME_SIZE
	.align		4
.L_3:
        /*0018*/ 	.byte	0x04, 0x11
        /*001a*/ 	.short	(.L_5 - .L_4)
	.align		4
.L_4:
        /*001c*/ 	.word	index@(triton_poi_fused_relu_27)
        /*0020*/ 	.word	0x00000000


	//----- nvinfo : EIATTR_MIN_STACK_SIZE
	.align		4
.L_5:
        /*0024*/ 	.byte	0x04, 0x12
        /*0026*/ 	.short	(.L_7 - .L_6)
	.align		4
.L_6:
        /*0028*/ 	.word	index@(triton_poi_fused_relu_27)
        /*002c*/ 	.word	0x00000000
.L_7:


//--------------------- .nv.info.triton_poi_fused_relu_27 --------------------------
	.section	.nv.info.triton_poi_fused_relu_27,"",@"SHT_CUDA_INFO"
	.sectionflags	@""
	.align	4


	//----- nvinfo : EIATTR_CUDA_API_VERSION
	.align		4
        /*0000*/ 	.byte	0x04, 0x37
        /*0002*/ 	.short	(.L_9 - .L_8)
.L_8:
        /*0004*/ 	.word	0x0000007c


	//----- nvinfo : EIATTR_KPARAM_INFO
	.align		4
.L_9:
        /*0008*/ 	.byte	0x04, 0x17
        /*000a*/ 	.short	(.L_11 - .L_10)
.L_10:
        /*000c*/ 	.word	0x00000000
        /*0010*/ 	.short	0x0001
        /*0012*/ 	.short	0x0008
        /*0014*/ 	.byte	0x00, 0xf0, 0x11, 0x00


	//----- nvinfo : EIATTR_KPARAM_INFO
	.align		4
.L_11:
        /*0018*/ 	.byte	0x04, 0x17
        /*001a*/ 	.short	(.L_13 - .L_12)
.L_12:
        /*001c*/ 	.word	0x00000000
        /*0020*/ 	.short	0x0000
        /*0022*/ 	.short	0x0000
        /*0024*/ 	.byte	0x00, 0xf4, 0x21, 0x00


	//----- nvinfo : EIATTR_SPARSE_MMA_MASK
	.align		4
.L_13:
        /*0028*/ 	.byte	0x03, 0x50
        /*002a*/ 	.short	0x0000


	//----- nvinfo : EIATTR_MAXREG_COUNT
	.align		4
        /*002c*/ 	.byte	0x03, 0x1b
        /*002e*/ 	.short	0x00ff


	//----- nvinfo : EIATTR_EXIT_INSTR_OFFSETS
	.align		4
        /*0030*/ 	.byte	0x04, 0x1c
        /*0032*/ 	.short	(.L_15 - .L_14)


	//   ....[0]....
.L_14:
        /*0034*/ 	.word	0x00000100


	//   ....[1]....
        /*0038*/ 	.word	0x00000120


	//----- nvinfo : EIATTR_REQNTID
	.align		4
.L_15:
        /*003c*/ 	.byte	0x04, 0x10
        /*003e*/ 	.short	(.L_17 - .L_16)
.L_16:
        /*0040*/ 	.word	0x00000080
        /*0044*/ 	.word	0x00000001
        /*0048*/ 	.word	0x00000001


	//----- nvinfo : EIATTR_CRS_STACK_SIZE
	.align		4
.L_17:
        /*004c*/ 	.byte	0x04, 0x1e
        /*004e*/ 	.short	(.L_19 - .L_18)
.L_18:
        /*0050*/ 	.word	0x00000000


	//----- nvinfo : EIATTR_CBANK_PARAM_SIZE
	.align		4
.L_19:
        /*0054*/ 	.byte	0x03, 0x19
        /*0056*/ 	.short	0x000c


	//----- nvinfo : EIATTR_PARAM_CBANK
	.align		4
        /*0058*/ 	.byte	0x04, 0x0a
        /*005a*/ 	.short	(.L_21 - .L_20)
	.align		4
.L_20:
        /*005c*/ 	.word	index@(.nv.constant0.triton_poi_fused_relu_27)
        /*0060*/ 	.short	0x0210
        /*0062*/ 	.short	0x000c


	//----- nvinfo : EIATTR_SW_WAR
	.align		4
.L_21:
        /*0064*/ 	.byte	0x04, 0x36
        /*0066*/ 	.short	(.L_23 - .L_22)
.L_22:
        /*0068*/ 	.word	0x00000008
.L_23:


//--------------------- .nv.callgraph             --------------------------
	.section	.nv.callgraph,"",@"SHT_CUDA_CALLGRAPH"
	.align	4
	.sectionentsize	8
	.align		4
        /*0000*/ 	.word	0x00000000
	.align		4
        /*0004*/ 	.word	0xffffffff
	.align		4
        /*0008*/ 	.word	0x00000000
	.align		4
        /*000c*/ 	.word	0xfffffffe
	.align		4
        /*0010*/ 	.word	0x00000000
	.align		4
        /*0014*/ 	.word	0xfffffffd
	.align		4
        /*0018*/ 	.word	0x00000000
	.align		4
        /*001c*/ 	.word	0xfffffffc


//--------------------- .text.triton_poi_fused_relu_27 --------------------------
	.section	.text.triton_poi_fused_relu_27,"ax",@progbits
	.align	128
        .global         triton_poi_fused_relu_27
        .type           triton_poi_fused_relu_27,@function
        .size           triton_poi_fused_relu_27,(.L_x_3 - triton_poi_fused_relu_27)
        .other          triton_poi_fused_relu_27,@"STO_CUDA_ENTRY STV_DEFAULT"
triton_poi_fused_relu_27:
.text.triton_poi_fused_relu_27:
[----:B------:R-:W0:Y:S02]  /*0000*/  LDC R1, c[0x0][0x28] ;  /* 0x00000a00ff017b82 */ /* 0x000e240000000800 */
[----:B------:R-:W1:Y:S01]  /*0010*/  S2R R0, SR_TID.X ;  /* 0x0000000000007919 */ /* 0x000e620000002100 */
[----:B------:R-:W2:Y:S01]  /*0020*/  LDC.64 R2, c[0x0][0x210] ;  /* 0x00008400ff027b82 */ /* 0x000ea20000000a00 */
[----:B------:R-:W-:Y:S01]  /*0030*/  ULDC.64 UR4, c[0x0][0x208] ;  /* 0x0000820000047ab9 */ /* 0x000fe20000000a00 */
[----:B------:R-:W-:Y:S01]  /*0040*/  BSSY B0, `(.L_x_0) ;  /* 0x0000009000007945 */ /* 0x000fe20003800000 */
[----:B------:R-:W3:Y:S01]  /*0050*/  S2R R5, SR_CTAID.X ;  /* 0x0000000000057919 */ /* 0x000ee20000002500 */
[----:B-1----:R-:W-:-:S05]  /*0060*/  LOP3.LUT R0, R0, 0x7f, RZ, 0xc0, !PT ;  /* 0x0000007f00007812 */ /* 0x002fca00078ec0ff */
[----:B---3--:R-:W-:Y:S02]  /*0070*/  IMAD R5, R5, 0x80, R0 ;  /* 0x0000008005057824 */ /* 0x008fe400078e0200 */
[----:B------:R-:W-:Y:S02]  /*0080*/  IMAD.MOV.U32 R0, RZ, RZ, RZ ;  /* 0x000000ffff007224 */ /* 0x000fe400078e00ff */
[C---:B--2---:R-:W-:Y:S01]  /*0090*/  IMAD.WIDE R2, R5.reuse, 0x4, R2 ;  /* 0x0000000405027825 */ /* 0x044fe200078e0202 */
[----:B------:R-:W-:-:S13]  /*00a0*/  ISETP.GE.AND P1, PT, R5, 0x100, PT ;  /* 0x000001000500780c */ /* 0x000fda0003f26270 */
[----:B------:R-:W-:Y:S05]  /*00b0*/  @P1 BRA `(.L_x_1) ;  /* 0x0000000000041947 */ /* 0x000fea0003800000 */
[----:B------:R1:W5:Y:S02]  /*00c0*/  LDG.E R0, desc[UR4][R2.64] ;  /* 0x0000000402007981 */ /* 0x000364000c1e1900 */
.L_x_1:
[----:B------:R-:W-:Y:S05]  /*00d0*/  BSYNC B0 ;  /* 0x0000000000007941 */ /* 0x000fea0003800000 */
.L_x_0:
[----:B-----5:R-:W-:-:S04]  /*00e0*/  FSETP.GEU.AND P0, PT, R0, RZ, PT ;  /* 0x000000ff0000720b */ /* 0x020fc80003f0e000 */
[----:B------:R-:W-:Y:S01]  /*00f0*/  FSEL R5, R0, RZ, P0 ;  /* 0x000000ff00057208 */ /* 0x000fe20000000000 */
[----:B------:R-:W-:Y:S08]  /*0100*/  @P1 EXIT ;  /* 0x000000000000194d */ /* 0x000ff00003800000 */
[----:B------:R-:W-:Y:S01]  /*0110*/  STG.E desc[UR4][R2.64], R5 ;  /* 0x0000000502007986 */ /* 0x000fe2000c101904 */
[----:B------:R-:W-:Y:S05]  /*0120*/  EXIT ;  /* 0x000000000000794d */ /* 0x000fea0003800000 */
.L_x_2:
[----:B------:R-:W-:-:S00]  /*0130*/  BRA `(.L_x_2) ;  /* 0xfffffffc00fc7947 */ /* 0x000fc0000383ffff */
[----:B------:R-:W-:-:S00]  /*0140*/  NOP ;  /* 0x0000000000007918 */ /* 0x000fc00000000000 */
        /* <DEDUP_REMOVED lines=11> */
.L_x_3:


//--------------------- .nv.constant0.triton_poi_fused_relu_27 --------------------------
	.section	.nv.constant0.triton_poi_fused_relu_27,"a",@progbits
	.sectionflags	@""
	.align	4
.nv.constant0.triton_poi_fused_relu_27:
	.zero		540
